//
// Generated by NVIDIA NVVM Compiler
//
// Compiler Build ID: CL-36424714
// Cuda compilation tools, release 13.0, V13.0.88
// Based on NVVM 20.0.0
//

.version 9.0
.target sm_100
.address_size 64

	// .globl	_Z11convolutionPiPfiiii
.const .align 4 .b8 convKernal[36];

.visible .entry _Z11convolutionPiPfiiii(
	.param .u64 .ptr .align 1 _Z11convolutionPiPfiiii_param_0,
	.param .u64 .ptr .align 1 _Z11convolutionPiPfiiii_param_1,
	.param .u32 _Z11convolutionPiPfiiii_param_2,
	.param .u32 _Z11convolutionPiPfiiii_param_3,
	.param .u32 _Z11convolutionPiPfiiii_param_4,
	.param .u32 _Z11convolutionPiPfiiii_param_5
)
{
	.reg .pred 	%p<33>;
	.reg .b32 	%r<57>;
	.reg .b32 	%f<53>;
	.reg .b64 	%rd<41>;

	ld.param.u64 	%rd8, [_Z11convolutionPiPfiiii_param_0];
	ld.param.u64 	%rd7, [_Z11convolutionPiPfiiii_param_1];
	ld.param.u32 	%r14, [_Z11convolutionPiPfiiii_param_2];
	ld.param.u32 	%r15, [_Z11convolutionPiPfiiii_param_3];
	ld.param.u32 	%r16, [_Z11convolutionPiPfiiii_param_4];
	cvta.to.global.u64 	%rd1, %rd8;
	mov.u32 	%r17, %ctaid.x;
	mov.u32 	%r18, %ntid.x;
	mov.u32 	%r19, %tid.x;
	mad.lo.s32 	%r20, %r17, %r18, %r19;
	mov.u32 	%r21, %ctaid.y;
	mov.u32 	%r22, %ntid.y;
	mov.u32 	%r23, %tid.y;
	mad.lo.s32 	%r24, %r21, %r22, %r23;
	shr.u32 	%r25, %r16, 31;
	add.s32 	%r26, %r16, %r25;
	shr.s32 	%r27, %r26, 1;
	sub.s32 	%r1, %r20, %r27;
	sub.s32 	%r2, %r24, %r27;
	setp.lt.s32 	%p2, %r16, 1;
	@%p2 bra 	$L__BB0_29;
	cvta.to.global.u64 	%rd9, %rd7;
	mad.lo.s32 	%r29, %r2, %r15, %r1;
	mul.wide.s32 	%rd10, %r29, 4;
	add.s64 	%rd2, %rd9, %rd10;
	and.b32  	%r3, %r16, 3;
	and.b32  	%r4, %r16, 2147483644;
	mov.f32 	%f45, 0f00000000;
	mov.b32 	%r54, 0;
	mov.u64 	%rd35, convKernal;
	cvt.s64.s32 	%rd36, %r1;
$L__BB0_2:
	setp.lt.u32 	%p3, %r16, 4;
	add.s32 	%r31, %r54, %r2;
	setp.lt.s32 	%p4, %r31, 0;
	setp.ge.s32 	%p5, %r31, %r14;
	or.pred  	%p1, %p4, %p5;
	mul.lo.s32 	%r6, %r54, %r16;
	mul.lo.s32 	%r7, %r31, %r15;
	mov.b32 	%r56, 0;
	@%p3 bra 	$L__BB0_17;
	mov.b32 	%r55, 0;
	cvt.u64.u32 	%rd16, %r6;
$L__BB0_4:
	@%p1 bra 	$L__BB0_7;
	add.s32 	%r9, %r55, %r1;
	setp.lt.s32 	%p6, %r9, 0;
	setp.ge.s32 	%p7, %r9, %r15;
	or.pred  	%p8, %p6, %p7;
	@%p8 bra 	$L__BB0_7;
	add.s32 	%r33, %r55, %r6;
	mul.wide.u32 	%rd11, %r33, 4;
	add.s64 	%rd13, %rd35, %rd11;
	ld.const.f32 	%f21, [%rd13];
	add.s32 	%r34, %r9, %r7;
	mul.wide.s32 	%rd14, %r34, 4;
	add.s64 	%rd15, %rd1, %rd14;
	ld.global.u32 	%r35, [%rd15];
	cvt.rn.f32.s32 	%f22, %r35;
	fma.rn.f32 	%f45, %f21, %f22, %f45;
	div.rn.f32 	%f23, %f45, 0f437F0000;
	st.global.f32 	[%rd2], %f23;
$L__BB0_7:
	cvt.s64.s32 	%rd17, %r55;
	add.s64 	%rd18, %rd17, %rd16;
	shl.b64 	%rd19, %rd18, 2;
	add.s64 	%rd3, %rd35, %rd19;
	cvt.s64.s32 	%rd21, %r1;
	cvt.s64.s32 	%rd22, %r7;
	add.s64 	%rd23, %rd17, %rd21;
	add.s64 	%rd24, %rd23, %rd22;
	shl.b64 	%rd25, %rd24, 2;
	add.s64 	%rd4, %rd1, %rd25;
	@%p1 bra 	$L__BB0_10;
	add.s32 	%r36, %r55, %r1;
	add.s32 	%r37, %r36, 1;
	setp.lt.s32 	%p9, %r37, 0;
	setp.ge.s32 	%p10, %r37, %r15;
	or.pred  	%p11, %p9, %p10;
	@%p11 bra 	$L__BB0_10;
	ld.const.f32 	%f24, [%rd3+4];
	ld.global.u32 	%r38, [%rd4+4];
	cvt.rn.f32.s32 	%f25, %r38;
	fma.rn.f32 	%f45, %f24, %f25, %f45;
	div.rn.f32 	%f26, %f45, 0f437F0000;
	st.global.f32 	[%rd2], %f26;
$L__BB0_10:
	@%p1 bra 	$L__BB0_13;
	add.s32 	%r39, %r55, %r1;
	add.s32 	%r40, %r39, 2;
	setp.lt.s32 	%p12, %r40, 0;
	setp.ge.s32 	%p13, %r40, %r15;
	or.pred  	%p14, %p12, %p13;
	@%p14 bra 	$L__BB0_13;
	ld.const.f32 	%f27, [%rd3+8];
	ld.global.u32 	%r41, [%rd4+8];
	cvt.rn.f32.s32 	%f28, %r41;
	fma.rn.f32 	%f45, %f27, %f28, %f45;
	div.rn.f32 	%f29, %f45, 0f437F0000;
	st.global.f32 	[%rd2], %f29;
$L__BB0_13:
	@%p1 bra 	$L__BB0_16;
	add.s32 	%r42, %r55, %r1;
	add.s32 	%r43, %r42, 3;
	setp.lt.s32 	%p15, %r43, 0;
	setp.ge.s32 	%p16, %r43, %r15;
	or.pred  	%p17, %p15, %p16;
	@%p17 bra 	$L__BB0_16;
	ld.const.f32 	%f30, [%rd3+12];
	ld.global.u32 	%r44, [%rd4+12];
	cvt.rn.f32.s32 	%f31, %r44;
	fma.rn.f32 	%f45, %f30, %f31, %f45;
	div.rn.f32 	%f32, %f45, 0f437F0000;
	st.global.f32 	[%rd2], %f32;
$L__BB0_16:
	add.s32 	%r55, %r55, 4;
	setp.ne.s32 	%p18, %r55, %r4;
	mov.u32 	%r56, %r4;
	@%p18 bra 	$L__BB0_4;
$L__BB0_17:
	setp.eq.s32 	%p19, %r3, 0;
	@%p19 bra 	$L__BB0_28;
	@%p1 bra 	$L__BB0_21;
	add.s32 	%r12, %r56, %r1;
	setp.lt.s32 	%p20, %r12, 0;
	setp.ge.s32 	%p21, %r12, %r15;
	or.pred  	%p22, %p20, %p21;
	@%p22 bra 	$L__BB0_21;
	add.s32 	%r45, %r56, %r6;
	mul.wide.u32 	%rd26, %r45, 4;
	add.s64 	%rd28, %rd35, %rd26;
	ld.const.f32 	%f33, [%rd28];
	add.s32 	%r46, %r12, %r7;
	mul.wide.s32 	%rd29, %r46, 4;
	add.s64 	%rd30, %rd1, %rd29;
	ld.global.u32 	%r47, [%rd30];
	cvt.rn.f32.s32 	%f34, %r47;
	fma.rn.f32 	%f45, %f33, %f34, %f45;
	div.rn.f32 	%f35, %f45, 0f437F0000;
	st.global.f32 	[%rd2], %f35;
$L__BB0_21:
	setp.eq.s32 	%p23, %r3, 1;
	@%p23 bra 	$L__BB0_28;
	cvt.u64.u32 	%rd31, %r6;
	cvt.u64.u32 	%rd32, %r56;
	add.s64 	%rd33, %rd32, %rd31;
	shl.b64 	%rd34, %rd33, 2;
	add.s64 	%rd5, %rd35, %rd34;
	cvt.s64.s32 	%rd37, %r7;
	add.s64 	%rd38, %rd32, %rd36;
	add.s64 	%rd39, %rd38, %rd37;
	shl.b64 	%rd40, %rd39, 2;
	add.s64 	%rd6, %rd1, %rd40;
	@%p1 bra 	$L__BB0_25;
	add.s32 	%r48, %r56, %r1;
	add.s32 	%r49, %r48, 1;
	setp.lt.s32 	%p24, %r49, 0;
	setp.ge.s32 	%p25, %r49, %r15;
	or.pred  	%p26, %p24, %p25;
	@%p26 bra 	$L__BB0_25;
	ld.const.f32 	%f36, [%rd5+4];
	ld.global.u32 	%r50, [%rd6+4];
	cvt.rn.f32.s32 	%f37, %r50;
	fma.rn.f32 	%f45, %f36, %f37, %f45;
	div.rn.f32 	%f38, %f45, 0f437F0000;
	st.global.f32 	[%rd2], %f38;
$L__BB0_25:
	setp.eq.s32 	%p27, %r3, 2;
	or.pred  	%p28, %p27, %p1;
	@%p28 bra 	$L__BB0_28;
	add.s32 	%r51, %r56, %r1;
	add.s32 	%r52, %r51, 2;
	setp.lt.s32 	%p29, %r52, 0;
	setp.ge.s32 	%p30, %r52, %r15;
	or.pred  	%p31, %p29, %p30;
	@%p31 bra 	$L__BB0_28;
	ld.const.f32 	%f39, [%rd5+8];
	ld.global.u32 	%r53, [%rd6+8];
	cvt.rn.f32.s32 	%f40, %r53;
	fma.rn.f32 	%f45, %f39, %f40, %f45;
	div.rn.f32 	%f41, %f45, 0f437F0000;
	st.global.f32 	[%rd2], %f41;
$L__BB0_28:
	add.s32 	%r54, %r54, 1;
	setp.ne.s32 	%p32, %r54, %r16;
	@%p32 bra 	$L__BB0_2;
$L__BB0_29:
	ret;

}


// ===== COMPILED SASS (sm_100) =====

	.target	sm_100

	.elftype	@"ET_EXEC"


//--------------------- .note.nv.tkinfo           --------------------------
	.section	.note.nv.tkinfo,"",@"SHT_NOTE"
	.sectionflags	@"SHF_NOTE_NV_TKINFO"
	.tkinfo
        /*0018*/ 	.word	0x00000002
        /*0030*/ 	.string	""
        /*0030*/ 	.string	"ptxas"
        /*0030*/ 	.string	"Cuda compilation tools, release 13.0, V13.0.88"
        /*0030*/ 	.string	"Build cuda_13.0.r13.0/compiler.36424714_0"
        /*0030*/ 	.string	"-arch sm_100 -m 64 "



//--------------------- .note.nv.cuinfo           --------------------------
	.section	.note.nv.cuinfo,"",@"SHT_NOTE"
	.sectionflags	@"SHF_NOTE_NV_CUINFO"
        /*0018*/ 	.short	0x0002
        /*001a*/ 	.short	0x0064
        /*001c*/ 	.short	0x0082
	.zero		2


//--------------------- .nv.info                  --------------------------
	.section	.nv.info,"",@"SHT_CUDA_INFO"
	.align	4


	//----- nvinfo : EIATTR_REGCOUNT
	.align		4
        /*0000*/ 	.byte	0x04, 0x2f
        /*0002*/ 	.short	(.L_2 - .L_1)
	.align		4
.L_1:
        /*0004*/ 	.word	index@(_Z11convolutionPiPfiiii)
        /*0008*/ 	.word	0x0000001e


	//----- nvinfo : EIATTR_FRAME_SIZE
	.align		4
.L_2:
        /*000c*/ 	.byte	0x04, 0x11
        /*000e*/ 	.short	(.L_4 - .L_3)
	.align		4
.L_3:
        /*0010*/ 	.word	index@($__internal_0_$__cuda_sm3x_div_rn_noftz_f32_slowpath)
        /*0014*/ 	.word	0x00000000


	//----- nvinfo : EIATTR_FRAME_SIZE
	.align		4
.L_4:
        /*0018*/ 	.byte	0x04, 0x11
        /*001a*/ 	.short	(.L_6 - .L_5)
	.align		4
.L_5:
        /*001c*/ 	.word	index@(_Z11convolutionPiPfiiii)
        /*0020*/ 	.word	0x00000000


	//----- nvinfo : EIATTR_MIN_STACK_SIZE
	.align		4
.L_6:
        /*0024*/ 	.byte	0x04, 0x12
        /*0026*/ 	.short	(.L_8 - .L_7)
	.align		4
.L_7:
        /*0028*/ 	.word	index@(_Z11convolutionPiPfiiii)
        /*002c*/ 	.word	0x00000000
.L_8:


//--------------------- .nv.compat                --------------------------
	.section	.nv.compat,"",@"SHT_CUDA_COMPAT_INFO"
	.align	4
        /*0000*/ 	.byte	0x02, 0x09, 0x00, 0x00, 0x02, 0x02, 0x01, 0x00, 0x02, 0x05, 0x05, 0x00, 0x03, 0x07, 0x01, 0x01
        /*0010*/ 	.byte	0x02, 0x03, 0x00, 0x00, 0x02, 0x06, 0x01, 0x00, 0x04, 0x0b, 0x08, 0x00, 0x01, 0x00, 0x00, 0x00
        /*0020*/ 	.byte	0x00, 0x00, 0x00, 0x00


//--------------------- .nv.info._Z11convolutionPiPfiiii --------------------------
	.section	.nv.info._Z11convolutionPiPfiiii,"",@"SHT_CUDA_INFO"
	.sectionflags	@""
	.align	4


	//----- nvinfo : EIATTR_CUDA_API_VERSION
	.align		4
        /*0000*/ 	.byte	0x04, 0x37
        /*0002*/ 	.short	(.L_10 - .L_9)
.L_9:
        /*0004*/ 	.word	0x00000082


	//----- nvinfo : EIATTR_KPARAM_INFO
	.align		4
.L_10:
        /*0008*/ 	.byte	0x04, 0x17
        /*000a*/ 	.short	(.L_12 - .L_11)
.L_11:
        /*000c*/ 	.word	0x00000000
        /*0010*/ 	.short	0x0005
        /*0012*/ 	.short	0x001c
        /*0014*/ 	.byte	0x00, 0xf0, 0x11, 0x00


	//----- nvinfo : EIATTR_KPARAM_INFO
	.align		4
.L_12:
        /*0018*/ 	.byte	0x04, 0x17
        /*001a*/ 	.short	(.L_14 - .L_13)
.L_13:
        /*001c*/ 	.word	0x00000000
        /*0020*/ 	.short	0x0004
        /*0022*/ 	.short	0x0018
        /*0024*/ 	.byte	0x00, 0xf0, 0x11, 0x00


	//----- nvinfo : EIATTR_KPARAM_INFO
	.align		4
.L_14:
        /*0028*/ 	.byte	0x04, 0x17
        /*002a*/ 	.short	(.L_16 - .L_15)
.L_15:
        /*002c*/ 	.word	0x00000000
        /*0030*/ 	.short	0x0003
        /*0032*/ 	.short	0x0014
        /*0034*/ 	.byte	0x00, 0xf0, 0x11, 0x00


	//----- nvinfo : EIATTR_KPARAM_INFO
	.align		4
.L_16:
        /*0038*/ 	.byte	0x04, 0x17
        /*003a*/ 	.short	(.L_18 - .L_17)
.L_17:
        /*003c*/ 	.word	0x00000000
        /*0040*/ 	.short	0x0002
        /*0042*/ 	.short	0x0010
        /*0044*/ 	.byte	0x00, 0xf0, 0x11, 0x00


	//----- nvinfo : EIATTR_KPARAM_INFO
	.align		4
.L_18:
        /*0048*/ 	.byte	0x04, 0x17
        /*004a*/ 	.short	(.L_20 - .L_19)
.L_19:
        /*004c*/ 	.word	0x00000000
        /*0050*/ 	.short	0x0001
        /*0052*/ 	.short	0x0008
        /*0054*/ 	.byte	0x00, 0xf5, 0x21, 0x00


	//----- nvinfo : EIATTR_KPARAM_INFO
	.align		4
.L_20:
        /*0058*/ 	.byte	0x04, 0x17
        /*005a*/ 	.short	(.L_22 - .L_21)
.L_21:
        /*005c*/ 	.word	0x00000000
        /*0060*/ 	.short	0x0000
        /*0062*/ 	.short	0x0000
        /*0064*/ 	.byte	0x00, 0xf5, 0x21, 0x00


	//----- nvinfo : EIATTR_SPARSE_MMA_MASK
	.align		4
.L_22:
        /*0068*/ 	.byte	0x03, 0x50
        /*006a*/ 	.short	0x0000


	//----- nvinfo : EIATTR_MAXREG_COUNT
	.align		4
        /*006c*/ 	.byte	0x03, 0x1b
        /*006e*/ 	.short	0x00ff


	//----- nvinfo : EIATTR_MERCURY_ISA_VERSION
	.align		4
        /*0070*/ 	.byte	0x03, 0x5f
        /*0072*/ 	.short	0x0101


	//----- nvinfo : EIATTR_VRC_CTA_INIT_COUNT
	.align		4
        /*0074*/ 	.byte	0x02, 0x4a
	.zero		1
	.zero		1


	//----- nvinfo : EIATTR_EXIT_INSTR_OFFSETS
	.align		4
        /*0078*/ 	.byte	0x04, 0x1c
        /*007a*/ 	.short	(.L_24 - .L_23)


	//   ....[0]....
.L_23:
        /*007c*/ 	.word	0x00000090


	//   ....[1]....
        /*0080*/ 	.word	0x00001090


	//----- nvinfo : EIATTR_CRS_STACK_SIZE
	.align		4
.L_24:
        /*0084*/ 	.byte	0x04, 0x1e
        /*0086*/ 	.short	(.L_26 - .L_25)
.L_25:
        /*0088*/ 	.word	0x00000000


	//----- nvinfo : EIATTR_CBANK_PARAM_SIZE
	.align		4
.L_26:
        /*008c*/ 	.byte	0x03, 0x19
        /*008e*/ 	.short	0x0020


	//----- nvinfo : EIATTR_PARAM_CBANK
	.align		4
        /*0090*/ 	.byte	0x04, 0x0a
        /*0092*/ 	.short	(.L_28 - .L_27)
	.align		4
.L_27:
        /*0094*/ 	.word	index@(.nv.constant0._Z11convolutionPiPfiiii)
        /*0098*/ 	.short	0x0380
        /*009a*/ 	.short	0x0020


	//----- nvinfo : EIATTR_SW_WAR
	.align		4
.L_28:
        /*009c*/ 	.byte	0x04, 0x36
        /*009e*/ 	.short	(.L_30 - .L_29)
.L_29:
        /*00a0*/ 	.word	0x00000008
.L_30:


//--------------------- .nv.callgraph             --------------------------
	.section	.nv.callgraph,"",@"SHT_CUDA_CALLGRAPH"
	.align	4
	.sectionentsize	8
	.align		4
        /*0000*/ 	.word	0x00000000
	.align		4
        /*0004*/ 	.word	0xffffffff
	.align		4
        /*0008*/ 	.word	0x00000000
	.align		4
        /*000c*/ 	.word	0xfffffffe
	.align		4
        /*0010*/ 	.word	0x00000000
	.align		4
        /*0014*/ 	.word	0xfffffffd
	.align		4
        /*0018*/ 	.word	0x00000000
	.align		4
        /*001c*/ 	.word	0xfffffffc


//--------------------- .nv.constant3             --------------------------
	.section	.nv.constant3,"a",@progbits
	.align	4
.nv.constant3:
	.type		convKernal,@object
	.size		convKernal,(.L_0 - convKernal)
convKernal:
	.zero		36
.L_0:


//--------------------- .text._Z11convolutionPiPfiiii --------------------------
	.section	.text._Z11convolutionPiPfiiii,"ax",@progbits
	.align	128
        .global         _Z11convolutionPiPfiiii
        .type           _Z11convolutionPiPfiiii,@function
        .size           _Z11convolutionPiPfiiii,(.L_x_43 - _Z11convolutionPiPfiiii)
        .other          _Z11convolutionPiPfiiii,@"STO_CUDA_ENTRY STV_DEFAULT"
_Z11convolutionPiPfiiii:
.text._Z11convolutionPiPfiiii:
[----:B------:R-:W-:Y:S08]  /*0000*/  LDC R1, c[0x0][0x37c] ;  /* 0x0000df00ff017b82 */ /* 0x000ff00000000800 */
[----:B------:R-:W0:Y:S01]  /*0010*/  LDC R10, c[0x0][0x398] ;  /* 0x0000e600ff0a7b82 */ /* 0x000e220000000800 */
[----:B------:R-:W1:Y:S01]  /*0020*/  S2R R3, SR_TID.X ;  /* 0x0000000000037919 */ /* 0x000e620000002100 */
[----:B------:R-:W2:Y:S06]  /*0030*/  S2R R2, SR_TID.Y ;  /* 0x0000000000027919 */ /* 0x000eac0000002200 */
[----:B------:R-:W3:Y:S08]  /*0040*/  LDC R12, c[0x0][0x360] ;  /* 0x0000d800ff0c7b82 */ /* 0x000ef00000000800 */
[----:B------:R-:W4:Y:S01]  /*0050*/  LDC R11, c[0x0][0x364] ;  /* 0x0000d900ff0b7b82 */ /* 0x000f220000000800 */
[----:B0-----:R-:W-:-:S07]  /*0060*/  ISETP.GE.AND P0, PT, R10, 0x1, PT ;  /* 0x000000010a00780c */ /* 0x001fce0003f06270 */
[----:B------:R-:W0:Y:S08]  /*0070*/  S2UR UR4, SR_CTAID.X ;  /* 0x00000000000479c3 */ /* 0x000e300000002500 */
[----:B------:R-:W0:Y:S02]  /*0080*/  S2UR UR5, SR_CTAID.Y ;  /* 0x00000000000579c3 */ /* 0x000e240000002600 */
[----:B01234-:R-:W-:Y:S05]  /*0090*/  @!P0 EXIT ;  /* 0x000000000000894d */ /* 0x01ffea0003800000 */
[----:B------:R-:W0:Y:S01]  /*00a0*/  LDC.64 R4, c[0x0][0x388] ;  /* 0x0000e200ff047b82 */ /* 0x000e220000000a00 */
[----:B------:R-:W1:Y:S01]  /*00b0*/  LDCU UR8, c[0x0][0x394] ;  /* 0x00007280ff0877ac */ /* 0x000e620008000800 */
[----:B------:R-:W-:Y:S01]  /*00c0*/  LEA.HI R0, R10, R10, RZ, 0x1 ;  /* 0x0000000a0a007211 */ /* 0x000fe200078f08ff */
[----:B------:R-:W-:Y:S01]  /*00d0*/  IMAD R12, R12, UR4, R3 ;  /* 0x000000040c0c7c24 */ /* 0x000fe2000f8e0203 */
[C---:B------:R-:W-:Y:S01]  /*00e0*/  LOP3.LUT R18, R10.reuse, 0x3, RZ, 0xc0, !PT ;  /* 0x000000030a127812 */ /* 0x040fe200078ec0ff */
[----:B------:R-:W-:Y:S01]  /*00f0*/  IMAD R11, R11, UR5, R2 ;  /* 0x000000050b0b7c24 */ /* 0x000fe2000f8e0202 */
[----:B------:R-:W-:Y:S01]  /*0100*/  SHF.R.S32.HI R0, RZ, 0x1, R0 ;  /* 0x00000001ff007819 */ /* 0x000fe20000011400 */
[----:B------:R-:W-:Y:S01]  /*0110*/  IMAD.MOV.U32 R13, RZ, RZ, RZ ;  /* 0x000000ffff0d7224 */ /* 0x000fe200078e00ff */
[----:B------:R-:W-:Y:S01]  /*0120*/  LOP3.LUT R10, R10, 0x7ffffffc, RZ, 0xc0, !PT ;  /* 0x7ffffffc0a0a7812 */ /* 0x000fe200078ec0ff */
[----:B------:R-:W2:Y:S02]  /*0130*/  LDCU.64 UR6, c[0x0][0x358] ;  /* 0x00006b00ff0677ac */ /* 0x000ea40008000a00 */
[----:B------:R-:W-:-:S02]  /*0140*/  IMAD.IADD R12, R12, 0x1, -R0 ;  /* 0x000000010c0c7824 */ /* 0x000fc400078e0a00 */
[----:B------:R-:W-:Y:S01]  /*0150*/  IMAD.IADD R11, R11, 0x1, -R0 ;  /* 0x000000010b0b7824 */ /* 0x000fe200078e0a00 */
[----:B------:R-:W-:Y:S02]  /*0160*/  UMOV UR4, URZ ;  /* 0x000000ff00047c82 */ /* 0x000fe40008000000 */
[--C-:B------:R-:W-:Y:S01]  /*0170*/  SHF.R.S32.HI R16, RZ, 0x1f, R12.reuse ;  /* 0x0000001fff107819 */ /* 0x100fe2000001140c */
[----:B-1----:R-:W-:-:S04]  /*0180*/  IMAD R3, R11, UR8, R12 ;  /* 0x000000080b037c24 */ /* 0x002fc8000f8e020c */
[----:B0-2---:R-:W-:-:S07]  /*0190*/  IMAD.WIDE R4, R3, 0x4, R4 ;  /* 0x0000000403047825 */ /* 0x005fce00078e0204 */
.L_x_30:
[----:B0-----:R-:W0:Y:S01]  /*01a0*/  LDCU UR10, c[0x0][0x398] ;  /* 0x00007300ff0a77ac */ /* 0x001e220008000800 */
[----:B------:R-:W-:Y:S02]  /*01b0*/  VIADD R17, R11, UR4 ;  /* 0x000000040b117c36 */ /* 0x000fe40008000000 */
[----:B------:R-:W-:Y:S01]  /*01c0*/  IMAD.MOV.U32 R9, RZ, RZ, RZ ;  /* 0x000000ffff097224 */ /* 0x000fe200078e00ff */
[----:B-1----:R-:W1:Y:S01]  /*01d0*/  LDCU.64 UR8, c[0x0][0x390] ;  /* 0x00007200ff0877ac */ /* 0x002e620008000a00 */
[----:B------:R-:W-:Y:S01]  /*01e0*/  IMAD.MOV.U32 R2, RZ, RZ, 0x437f0000 ;  /* 0x437f0000ff027424 */ /* 0x000fe200078e00ff */
[----:B0-----:R-:W-:Y:S02]  /*01f0*/  UISETP.GE.U32.AND UP0, UPT, UR10, 0x4, UPT ;  /* 0x000000040a00788c */ /* 0x001fe4000bf06070 */
[----:B------:R-:W-:Y:S01]  /*0200*/  UIMAD UR5, UR4, UR10, URZ ;  /* 0x0000000a040572a4 */ /* 0x000fe2000f8e02ff */
[----:B-1----:R-:W-:Y:S01]  /*0210*/  ISETP.GE.AND P0, PT, R17, UR8, PT ;  /* 0x0000000811007c0c */ /* 0x002fe2000bf06270 */
[----:B------:R-:W-:-:S03]  /*0220*/  UIADD3 UR4, UPT, UPT, UR4, 0x1, URZ ;  /* 0x0000000104047890 */ /* 0x000fc6000fffe0ff */
[C---:B------:R-:W-:Y:S01]  /*0230*/  ISETP.LT.OR P0, PT, R17.reuse, RZ, P0 ;  /* 0x000000ff1100720c */ /* 0x040fe20000701670 */
[----:B------:R-:W-:Y:S01]  /*0240*/  IMAD R17, R17, UR9, RZ ;  /* 0x0000000911117c24 */ /* 0x000fe2000f8e02ff */
[----:B------:R-:W-:Y:S01]  /*0250*/  UISETP.NE.AND UP1, UPT, UR4, UR10, UPT ;  /* 0x0000000a0400728c */ /* 0x000fe2000bf25270 */
[----:B--234-:R-:W-:Y:S10]  /*0260*/  BRA.U !UP0, `(.L_x_0) ;  /* 0x0000000508f47547 */ /* 0x01cff4000b800000 */
[----:B------:R-:W0:Y:S01]  /*0270*/  LDC.64 R6, c[0x0][0x380] ;  /* 0x0000e000ff067b82 */ /* 0x000e220000000a00 */
[----:B------:R-:W-:Y:S01]  /*0280*/  HFMA2 R19, -RZ, RZ, 0, 0 ;  /* 0x00000000ff137431 */ /* 0x000fe200000001ff */
[----:B------:R-:W1:Y:S01]  /*0290*/  LDCU UR10, c[0x0][0x394] ;  /* 0x00007280ff0a77ac */ /* 0x000e620008000800 */
[----:B------:R-:W2:Y:S05]  /*02a0*/  LDCU.64 UR8, c[0x0][0x380] ;  /* 0x00007000ff0877ac */ /* 0x000eaa0008000a00 */
.L_x_17:
[----:B------:R-:W-:Y:S04]  /*02b0*/  BSSY.RECONVERGENT B2, `(.L_x_1) ;  /* 0x000001d000027945 */ /* 0x000fe80003800200 */
[----:B-1234-:R-:W-:Y:S05]  /*02c0*/  @P0 BRA `(.L_x_2) ;  /* 0x00000000006c0947 */ /* 0x01efea0003800000 */
[----:B------:R-:W-:-:S05]  /*02d0*/  IMAD.IADD R0, R12, 0x1, R19 ;  /* 0x000000010c007824 */ /* 0x000fca00078e0213 */
[----:B-1----:R-:W-:-:S04]  /*02e0*/  ISETP.GE.AND P1, PT, R0, UR10, PT ;  /* 0x0000000a00007c0c */ /* 0x002fc8000bf26270 */
[----:B------:R-:W-:-:S13]  /*02f0*/  ISETP.LT.OR P1, PT, R0, RZ, P1 ;  /* 0x000000ff0000720c */ /* 0x000fda0000f21670 */
[----:B------:R-:W-:Y:S05]  /*0300*/  @P1 BRA `(.L_x_2) ;  /* 0x00000000005c1947 */ /* 0x000fea0003800000 */
[----:B------:R-:W-:-:S04]  /*0310*/  IMAD.IADD R9, R17, 0x1, R0 ;  /* 0x0000000111097824 */ /* 0x000fc800078e0200 */
[----:B0-----:R-:W-:-:S06]  /*0320*/  IMAD.WIDE R8, R9, 0x4, R6 ;  /* 0x0000000409087825 */ /* 0x001fcc00078e0206 */
[----:B------:R-:W3:Y:S01]  /*0330*/  LDG.E R8, desc[UR6][R8.64] ;  /* 0x0000000608087981 */ /* 0x000ee2000c1e1900 */
[----:B------:R-:W-:Y:S01]  /*0340*/  VIADD R0, R19, UR5 ;  /* 0x0000000513007c36 */ /* 0x000fe20008000000 */
[----:B------:R-:W-:Y:S01]  /*0350*/  BSSY.RECONVERGENT B3, `(.L_x_3) ;  /* 0x0000011000037945 */ /* 0x000fe20003800200 */
[----:B------:R-:W-:Y:S02]  /*0360*/  IMAD.MOV.U32 R15, RZ, RZ, 0x3b808081 ;  /* 0x3b808081ff0f7424 */ /* 0x000fe400078e00ff */
[----:B------:R-:W-:Y:S02]  /*0370*/  IMAD.SHL.U32 R0, R0, 0x4, RZ ;  /* 0x0000000400007824 */ /* 0x000fe400078e00ff */
[----:B------:R-:W-:-:S04]  /*0380*/  FFMA R14, R15, -R2, 1 ;  /* 0x3f8000000f0e7423 */ /* 0x000fc80000000802 */
[----:B------:R-:W0:Y:S01]  /*0390*/  LDC R0, c[0x3][R0] ;  /* 0x00c0000000007b82 */ /* 0x000e220000000800 */
[----:B------:R-:W-:Y:S01]  /*03a0*/  FFMA R14, R14, R15, 0.0039215688593685626984 ;  /* 0x3b8080810e0e7423 */ /* 0x000fe2000000000f */
[----:B---3--:R-:W-:-:S05]  /*03b0*/  I2FP.F32.S32 R3, R8 ;  /* 0x0000000800037245 */ /* 0x008fca0000201400 */
[----:B0-----:R-:W-:-:S04]  /*03c0*/  FFMA R3, R0, R3, R13 ;  /* 0x0000000300037223 */ /* 0x001fc8000000000d */
[----:B------:R-:W0:Y:S01]  /*03d0*/  FCHK P1, R3, 255 ;  /* 0x437f000003007902 */ /* 0x000e220000020000 */
[----:B------:R-:W-:Y:S01]  /*03e0*/  FFMA R15, R3, R14, RZ ;  /* 0x0000000e030f7223 */ /* 0x000fe200000000ff */
[----:B------:R-:W-:-:S03]  /*03f0*/  MOV R13, R3 ;  /* 0x00000003000d7202 */ /* 0x000fc60000000f00 */
[----:B------:R-:W-:-:S04]  /*0400*/  FFMA R8, R15, -255, R3 ;  /* 0xc37f00000f087823 */ /* 0x000fc80000000003 */
[----:B------:R-:W-:Y:S01]  /*0410*/  FFMA R15, R14, R8, R15 ;  /* 0x000000080e0f7223 */ /* 0x000fe2000000000f */
[----:B0-----:R-:W-:Y:S06]  /*0420*/  @!P1 BRA `(.L_x_4) ;  /* 0x00000000000c9947 */ /* 0x001fec0003800000 */
[----:B------:R-:W-:-:S07]  /*0430*/  MOV R21, 0x450 ;  /* 0x0000045000157802 */ /* 0x000fce0000000f00 */
[----:B--2---:R-:W-:Y:S05]  /*0440*/  CALL.REL.NOINC `($__internal_0_$__cuda_sm3x_div_rn_noftz_f32_slowpath) ;  /* 0x0000000c00147944 */ /* 0x004fea0003c00000 */
[----:B------:R-:W-:-:S07]  /*0450*/  IMAD.MOV.U32 R15, RZ, RZ, R3 ;  /* 0x000000ffff0f7224 */ /* 0x000fce00078e0003 */
.L_x_4:
[----:B--2---:R-:W-:Y:S05]  /*0460*/  BSYNC.RECONVERGENT B3 ;  /* 0x0000000000037941 */ /* 0x004fea0003800200 */
.L_x_3:
[----:B------:R3:W-:Y:S02]  /*0470*/  STG.E desc[UR6][R4.64], R15 ;  /* 0x0000000f04007986 */ /* 0x0007e4000c101906 */
.L_x_2:
[----:B-12---:R-:W-:Y:S05]  /*0480*/  BSYNC.RECONVERGENT B2 ;  /* 0x0000000000027941 */ /* 0x006fea0003800200 */
.L_x_1:
[C-C-:B------:R-:W-:Y:S01]  /*0490*/  IADD3 R8, PT, PT, R19.reuse, 0x1, R12.reuse ;  /* 0x0000000113087810 */ /* 0x140fe20007ffe00c */
[----:B------:R-:W-:Y:S01]  /*04a0*/  VIADD R20, R19, UR5 ;  /* 0x0000000513147c36 */ /* 0x000fe20008000000 */
[----:B------:R-:W-:Y:S01]  /*04b0*/  SHF.R.S32.HI R3, RZ, 0x1f, R19 ;  /* 0x0000001fff037819 */ /* 0x000fe20000011413 */
[----:B------:R-:W-:Y:S01]  /*04c0*/  BSSY.RECONVERGENT B2, `(.L_x_5) ;  /* 0x000001f000027945 */ /* 0x000fe20003800200 */
[----:B------:R-:W-:Y:S01]  /*04d0*/  ISETP.GE.AND P1, PT, R8, UR10, PT ;  /* 0x0000000a08007c0c */ /* 0x000fe2000bf26270 */
[----:B------:R-:W-:Y:S01]  /*04e0*/  IMAD.SHL.U32 R20, R20, 0x4, RZ ;  /* 0x0000000414147824 */ /* 0x000fe200078e00ff */
[----:B------:R-:W-:Y:S02]  /*04f0*/  SHF.R.S32.HI R16, RZ, 0x1f, R12 ;  /* 0x0000001fff107819 */ /* 0x000fe4000001140c */
[----:B------:R-:W-:Y:S02]  /*0500*/  ISETP.LT.OR P1, PT, R8, RZ, P1 ;  /* 0x000000ff0800720c */ /* 0x000fe40000f21670 */
[----:B------:R-:W-:-:S02]  /*0510*/  SHF.R.S32.HI R0, RZ, 0x1f, R17 ;  /* 0x0000001fff007819 */ /* 0x000fc40000011411 */
[----:B------:R-:W-:Y:S02]  /*0520*/  PLOP3.LUT P1, PT, P0, P1, PT, 0xf8, 0x8f ;  /* 0x00000000008f781c */ /* 0x000fe40000723f70 */
[----:B------:R-:W-:-:S04]  /*0530*/  IADD3 R9, P2, P3, R17, R19, R12 ;  /* 0x0000001311097210 */ /* 0x000fc80007b5e00c */
[----:B------:R-:W-:Y:S02]  /*0540*/  IADD3.X R0, PT, PT, R0, R3, R16, P2, P3 ;  /* 0x0000000300007210 */ /* 0x000fe400017e6410 */
[----:B------:R-:W-:-:S04]  /*0550*/  LEA R8, P2, R9, UR8, 0x2 ;  /* 0x0000000809087c11 */ /* 0x000fc8000f8410ff */
[----:B------:R-:W-:Y:S01]  /*0560*/  LEA.HI.X R9, R9, UR9, R0, 0x2, P2 ;  /* 0x0000000909097c11 */ /* 0x000fe200090f1400 */
[----:B------:R-:W-:Y:S08]  /*0570*/  @P1 BRA `(.L_x_6) ;  /* 0x00000000004c1947 */ /* 0x000ff00003800000 */
[----:B------:R-:W2:Y:S01]  /*0580*/  LDG.E R3, desc[UR6][R8.64+0x4] ;  /* 0x0000040608037981 */ /* 0x000ea2000c1e1900 */
[----:B------:R-:W1:Y:S01]  /*0590*/  LDC R0, c[0x3][R20+0x4] ;  /* 0x00c0010014007b82 */ /* 0x000e620000000800 */
[----:B---3--:R-:W-:Y:S01]  /*05a0*/  IMAD.MOV.U32 R15, RZ, RZ, 0x3b808081 ;  /* 0x3b808081ff0f7424 */ /* 0x008fe200078e00ff */
[----:B------:R-:W-:Y:S03]  /*05b0*/  BSSY.RECONVERGENT B3, `(.L_x_7) ;  /* 0x000000e000037945 */ /* 0x000fe60003800200 */
[----:B------:R-:W-:Y:S01]  /*05c0*/  FFMA R14, R15, -R2, 1 ;  /* 0x3f8000000f0e7423 */ /* 0x000fe20000000802 */
[----:B--2---:R-:W-:-:S05]  /*05d0*/  I2FP.F32.S32 R3, R3 ;  /* 0x0000000300037245 */ /* 0x004fca0000201400 */
[----:B-1----:R-:W-:Y:S01]  /*05e0*/  FFMA R22, R0, R3, R13 ;  /* 0x0000000300167223 */ /* 0x002fe2000000000d */
[----:B------:R-:W-:-:S03]  /*05f0*/  FFMA R0, R14, R15, 0.0039215688593685626984 ;  /* 0x3b8080810e007423 */ /* 0x000fc6000000000f */
[----:B------:R-:W1:Y:S01]  /*0600*/  FCHK P1, R22, 255 ;  /* 0x437f000016007902 */ /* 0x000e620000020000 */
[----:B------:R-:W-:Y:S01]  /*0610*/  FFMA R3, R0, R22, RZ ;  /* 0x0000001600037223 */ /* 0x000fe200000000ff */
[----:B------:R-:W-:-:S03]  /*0620*/  IMAD.MOV.U32 R13, RZ, RZ, R22 ;  /* 0x000000ffff0d7224 */ /* 0x000fc600078e0016 */
[----:B------:R-:W-:-:S04]  /*0630*/  FFMA R14, R3, -255, R22 ;  /* 0xc37f0000030e7823 */ /* 0x000fc80000000016 */
[----:B------:R-:W-:Y:S01]  /*0640*/  FFMA R3, R0, R14, R3 ;  /* 0x0000000e00037223 */ /* 0x000fe20000000003 */
[----:B-1----:R-:W-:Y:S06]  /*0650*/  @!P1 BRA `(.L_x_8) ;  /* 0x00000000000c9947 */ /* 0x002fec0003800000 */
[----:B------:R-:W-:Y:S02]  /*0660*/  MOV R3, R22 ;  /* 0x0000001600037202 */ /* 0x000fe40000000f00 */
[----:B------:R-:W-:-:S07]  /*0670*/  MOV R21, 0x690 ;  /* 0x0000069000157802 */ /* 0x000fce0000000f00 */
[----:B0-----:R-:W-:Y:S05]  /*0680*/  CALL.REL.NOINC `($__internal_0_$__cuda_sm3x_div_rn_noftz_f32_slowpath) ;  /* 0x0000000800847944 */ /* 0x001fea0003c00000 */
.L_x_8:
[----:B------:R-:W-:Y:S05]  /*0690*/  BSYNC.RECONVERGENT B3 ;  /* 0x0000000000037941 */ /* 0x000fea0003800200 */
.L_x_7:
[----:B------:R1:W-:Y:S02]  /*06a0*/  STG.E desc[UR6][R4.64], R3 ;  /* 0x0000000304007986 */ /* 0x0003e4000c101906 */
.L_x_6:
[----:B------:R-:W-:Y:S05]  /*06b0*/  BSYNC.RECONVERGENT B2 ;  /* 0x0000000000027941 */ /* 0x000fea0003800200 */
.L_x_5:
[----:B------:R-:W-:Y:S01]  /*06c0*/  IADD3 R0, PT, PT, R19, 0x2, R12 ;  /* 0x0000000213007810 */ /* 0x000fe20007ffe00c */
[----:B------:R-:W-:Y:S03]  /*06d0*/  BSSY.RECONVERGENT B2, `(.L_x_9) ;  /* 0x0000018000027945 */ /* 0x000fe60003800200 */
[----:B------:R-:W-:-:S04]  /*06e0*/  ISETP.GE.AND P1, PT, R0, UR10, PT ;  /* 0x0000000a00007c0c */ /* 0x000fc8000bf26270 */
[----:B------:R-:W-:-:S04]  /*06f0*/  ISETP.LT.OR P1, PT, R0, RZ, P1 ;  /* 0x000000ff0000720c */ /* 0x000fc80000f21670 */
[----:B------:R-:W-:-:S13]  /*0700*/  PLOP3.LUT P1, PT, P0, P1, PT, 0xf8, 0x8f ;  /* 0x00000000008f781c */ /* 0x000fda0000723f70 */
[----:B------:R-:W-:Y:S05]  /*0710*/  @P1 BRA `(.L_x_10) ;  /* 0x00000000004c1947 */ /* 0x000fea0003800000 */
[----:B-1----:R-:W2:Y:S01]  /*0720*/  LDG.E R3, desc[UR6][R8.64+0x8] ;  /* 0x0000080608037981 */ /* 0x002ea2000c1e1900 */
        /* <DEDUP_REMOVED lines=13> */
[----:B------:R-:W-:Y:S01]  /*0800*/  IMAD.MOV.U32 R3, RZ, RZ, R22 ;  /* 0x000000ffff037224 */ /* 0x000fe200078e0016 */
[----:B------:R-:W-:-:S07]  /*0810*/  MOV R21, 0x830 ;  /* 0x0000083000157802 */ /* 0x000fce0000000f00 */
[----:B0-----:R-:W-:Y:S05]  /*0820*/  CALL.REL.NOINC `($__internal_0_$__cuda_sm3x_div_rn_noftz_f32_slowpath) ;  /* 0x00000008001c7944 */ /* 0x001fea0003c00000 */
.L_x_12:
[----:B------:R-:W-:Y:S05]  /*0830*/  BSYNC.RECONVERGENT B3 ;  /* 0x0000000000037941 */ /* 0x000fea0003800200 */
.L_x_11:
[----:B------:R2:W-:Y:S02]  /*0840*/  STG.E desc[UR6][R4.64], R3 ;  /* 0x0000000304007986 */ /* 0x0005e4000c101906 */
.L_x_10:
[----:B------:R-:W-:Y:S05]  /*0850*/  BSYNC.RECONVERGENT B2 ;  /* 0x0000000000027941 */ /* 0x000fea0003800200 */
.L_x_9:
[----:B------:R-:W-:Y:S01]  /*0860*/  IADD3 R0, PT, PT, R19, 0x3, R12 ;  /* 0x0000000313007810 */ /* 0x000fe20007ffe00c */
[----:B------:R-:W-:Y:S03]  /*0870*/  BSSY.RECONVERGENT B2, `(.L_x_13) ;  /* 0x0000018000027945 */ /* 0x000fe60003800200 */
[----:B------:R-:W-:-:S04]  /*0880*/  ISETP.GE.AND P1, PT, R0, UR10, PT ;  /* 0x0000000a00007c0c */ /* 0x000fc8000bf26270 */
[----:B------:R-:W-:-:S04]  /*0890*/  ISETP.LT.OR P1, PT, R0, RZ, P1 ;  /* 0x000000ff0000720c */ /* 0x000fc80000f21670 */
[----:B------:R-:W-:-:S13]  /*08a0*/  PLOP3.LUT P1, PT, P0, P1, PT, 0xf8, 0x8f ;  /* 0x00000000008f781c */ /* 0x000fda0000723f70 */
[----:B------:R-:W-:Y:S05]  /*08b0*/  @P1 BRA `(.L_x_14) ;  /* 0x00000000004c1947 */ /* 0x000fea0003800000 */
[----:B------:R-:W4:Y:S01]  /*08c0*/  LDG.E R8, desc[UR6][R8.64+0xc] ;  /* 0x00000c0608087981 */ /* 0x000f22000c1e1900 */
[----:B------:R-:W5:Y:S01]  /*08d0*/  LDC R20, c[0x3][R20+0xc] ;  /* 0x00c0030014147b82 */ /* 0x000f620000000800 */
[----:B-12---:R-:W-:Y:S01]  /*08e0*/  IMAD.MOV.U32 R3, RZ, RZ, 0x3b808081 ;  /* 0x3b808081ff037424 */ /* 0x006fe200078e00ff */
[----:B------:R-:W-:Y:S03]  /*08f0*/  BSSY.RECONVERGENT B3, `(.L_x_15) ;  /* 0x000000e000037945 */ /* 0x000fe60003800200 */
[----:B------:R-:W-:Y:S01]  /*0900*/  FFMA R14, R3, -R2, 1 ;  /* 0x3f800000030e7423 */ /* 0x000fe20000000802 */
[----:B----4-:R-:W-:-:S05]  /*0910*/  I2FP.F32.S32 R0, R8 ;  /* 0x0000000800007245 */ /* 0x010fca0000201400 */
[----:B-----5:R-:W-:Y:S01]  /*0920*/  FFMA R22, R20, R0, R13 ;  /* 0x0000000014167223 */ /* 0x020fe2000000000d */
        /* <DEDUP_REMOVED lines=9> */
[----:B0--3--:R-:W-:Y:S05]  /*09c0*/  CALL.REL.NOINC `($__internal_0_$__cuda_sm3x_div_rn_noftz_f32_slowpath) ;  /* 0x0000000400b47944 */ /* 0x009fea0003c00000 */
.L_x_16:
[----:B------:R-:W-:Y:S05]  /*09d0*/  BSYNC.RECONVERGENT B3 ;  /* 0x0000000000037941 */ /* 0x000fea0003800200 */
.L_x_15:
[----:B------:R4:W-:Y:S02]  /*09e0*/  STG.E desc[UR6][R4.64], R3 ;  /* 0x0000000304007986 */ /* 0x0009e4000c101906 */
.L_x_14:
[----:B------:R-:W-:Y:S05]  /*09f0*/  BSYNC.RECONVERGENT B2 ;  /* 0x0000000000027941 */ /* 0x000fea0003800200 */
.L_x_13:
[----:B------:R-:W-:-:S05]  /*0a00*/  VIADD R19, R19, 0x4 ;  /* 0x0000000413137836 */ /* 0x000fca0000000000 */
[----:B------:R-:W-:-:S13]  /*0a10*/  ISETP.NE.AND P1, PT, R19, R10, PT ;  /* 0x0000000a1300720c */ /* 0x000fda0003f25270 */
[----:B------:R-:W-:Y:S05]  /*0a20*/  @P1 BRA `(.L_x_17) ;  /* 0xfffffff800201947 */ /* 0x000fea000383ffff */
[----:B------:R-:W-:-:S07]  /*0a30*/  IMAD.MOV.U32 R9, RZ, RZ, R10 ;  /* 0x000000ffff097224 */ /* 0x000fce00078e000a */
.L_x_0:
[----:B------:R-:W-:-:S13]  /*0a40*/  ISETP.NE.AND P1, PT, R18, RZ, PT ;  /* 0x000000ff1200720c */ /* 0x000fda0003f25270 */
[----:B------:R-:W-:Y:S05]  /*0a50*/  @!P1 BRA `(.L_x_18) ;  /* 0x0000000400889947 */ /* 0x000fea0003800000 */
[----:B------:R-:W-:Y:S04]  /*0a60*/  BSSY.RECONVERGENT B2, `(.L_x_19) ;  /* 0x0000020000027945 */ /* 0x000fe80003800200 */
[----:B------:R-:W-:Y:S05]  /*0a70*/  @P0 BRA `(.L_x_20) ;  /* 0x0000000000780947 */ /* 0x000fea0003800000 */
[----:B------:R-:W5:Y:S01]  /*0a80*/  LDCU UR8, c[0x0][0x394] ;  /* 0x00007280ff0877ac */ /* 0x000f620008000800 */
[----:B------:R-:W-:-:S05]  /*0a90*/  IMAD.IADD R0, R12, 0x1, R9 ;  /* 0x000000010c007824 */ /* 0x000fca00078e0209 */
[----:B-----5:R-:W-:-:S04]  /*0aa0*/  ISETP.GE.AND P1, PT, R0, UR8, PT ;  /* 0x0000000800007c0c */ /* 0x020fc8000bf26270 */
[----:B------:R-:W-:-:S13]  /*0ab0*/  ISETP.LT.OR P1, PT, R0, RZ, P1 ;  /* 0x000000ff0000720c */ /* 0x000fda0000f21670 */
[----:B------:R-:W-:Y:S05]  /*0ac0*/  @P1 BRA `(.L_x_20) ;  /* 0x0000000000641947 */ /* 0x000fea0003800000 */
[----:B0-----:R-:W0:Y:S01]  /*0ad0*/  LDC.64 R6, c[0x0][0x380] ;  /* 0x0000e000ff067b82 */ /* 0x001e220000000a00 */
[----:B-12-4-:R-:W-:-:S04]  /*0ae0*/  IMAD.IADD R3, R17, 0x1, R0 ;  /* 0x0000000111037824 */ /* 0x016fc800078e0200 */
[----:B0-----:R-:W-:-:S06]  /*0af0*/  IMAD.WIDE R6, R3, 0x4, R6 ;  /* 0x0000000403067825 */ /* 0x001fcc00078e0206 */
[----:B------:R-:W2:Y:S01]  /*0b00*/  LDG.E R6, desc[UR6][R6.64] ;  /* 0x0000000606067981 */ /* 0x000ea2000c1e1900 */
[----:B------:R-:W-:Y:S01]  /*0b10*/  VIADD R0, R9, UR5 ;  /* 0x0000000509007c36 */ /* 0x000fe20008000000 */
[----:B------:R-:W-:Y:S01]  /*0b20*/  BSSY.RECONVERGENT B3, `(.L_x_21) ;  /* 0x0000012000037945 */ /* 0x000fe20003800200 */
[----:B---3--:R-:W-:-:S03]  /*0b30*/  IMAD.MOV.U32 R15, RZ, RZ, 0x3b808081 ;  /* 0x3b808081ff0f7424 */ /* 0x008fc600078e00ff */
[----:B------:R-:W-:Y:S01]  /*0b40*/  SHF.L.U32 R3, R0, 0x2, RZ ;  /* 0x0000000200037819 */ /* 0x000fe200000006ff */
[----:B------:R-:W-:-:S03]  /*0b50*/  FFMA R14, R15, -R2, 1 ;  /* 0x3f8000000f0e7423 */ /* 0x000fc60000000802 */
[----:B------:R-:W0:Y:S01]  /*0b60*/  LDC R0, c[0x3][R3] ;  /* 0x00c0000003007b82 */ /* 0x000e220000000800 */
[----:B--2---:R-:W-:-:S05]  /*0b70*/  I2FP.F32.S32 R8, R6 ;  /* 0x0000000600087245 */ /* 0x004fca0000201400 */
[----:B0-----:R-:W-:Y:S01]  /*0b80*/  FFMA R8, R0, R8, R13 ;  /* 0x0000000800087223 */ /* 0x001fe2000000000d */
[----:B------:R-:W-:-:S03]  /*0b90*/  FFMA R0, R14, R15, 0.0039215688593685626984 ;  /* 0x3b8080810e007423 */ /* 0x000fc6000000000f */
[----:B------:R-:W0:Y:S01]  /*0ba0*/  FCHK P1, R8, 255 ;  /* 0x437f000008007902 */ /* 0x000e220000020000 */
[----:B------:R-:W-:Y:S01]  /*0bb0*/  FFMA R15, R0, R8, RZ ;  /* 0x00000008000f7223 */ /* 0x000fe200000000ff */
[----:B------:R-:W-:-:S03]  /*0bc0*/  IMAD.MOV.U32 R13, RZ, RZ, R8 ;  /* 0x000000ffff0d7224 */ /* 0x000fc600078e0008 */
[----:B------:R-:W-:-:S04]  /*0bd0*/  FFMA R6, R15, -255, R8 ;  /* 0xc37f00000f067823 */ /* 0x000fc80000000008 */
[----:B------:R-:W-:Y:S01]  /*0be0*/  FFMA R15, R0, R6, R15 ;  /* 0x00000006000f7223 */ /* 0x000fe2000000000f */
[----:B0-----:R-:W-:Y:S06]  /*0bf0*/  @!P1 BRA `(.L_x_22) ;  /* 0x0000000000109947 */ /* 0x001fec0003800000 */
[----:B------:R-:W-:Y:S01]  /*0c00*/  IMAD.MOV.U32 R3, RZ, RZ, R8 ;  /* 0x000000ffff037224 */ /* 0x000fe200078e0008 */
[----:B------:R-:W-:-:S07]  /*0c10*/  MOV R21, 0xc30 ;  /* 0x00000c3000157802 */ /* 0x000fce0000000f00 */
[----:B------:R-:W-:Y:S05]  /*0c20*/  CALL.REL.NOINC `($__internal_0_$__cuda_sm3x_div_rn_noftz_f32_slowpath) ;  /* 0x00000004001c7944 */ /* 0x000fea0003c00000 */
[----:B------:R-:W-:-:S07]  /*0c30*/  IMAD.MOV.U32 R15, RZ, RZ, R3 ;  /* 0x000000ffff0f7224 */ /* 0x000fce00078e0003 */
.L_x_22:
[----:B------:R-:W-:Y:S05]  /*0c40*/  BSYNC.RECONVERGENT B3 ;  /* 0x0000000000037941 */ /* 0x000fea0003800200 */
.L_x_21:
[----:B------:R0:W-:Y:S02]  /*0c50*/  STG.E desc[UR6][R4.64], R15 ;  /* 0x0000000f04007986 */ /* 0x0001e4000c101906 */
.L_x_20:
[----:B------:R-:W-:Y:S05]  /*0c60*/  BSYNC.RECONVERGENT B2 ;  /* 0x0000000000027941 */ /* 0x000fea0003800200 */
.L_x_19:
[----:B------:R-:W-:-:S13]  /*0c70*/  ISETP.NE.AND P1, PT, R18, 0x1, PT ;  /* 0x000000011200780c */ /* 0x000fda0003f25270 */
[----:B------:R-:W-:Y:S05]  /*0c80*/  @!P1 BRA `(.L_x_18) ;  /* 0x0000000000fc9947 */ /* 0x000fea0003800000 */
[----:B------:R-:W5:Y:S01]  /*0c90*/  LDCU UR10, c[0x0][0x394] ;  /* 0x00007280ff0a77ac */ /* 0x000f620008000800 */
[C-C-:B------:R-:W-:Y:S01]  /*0ca0*/  IADD3 R0, PT, PT, R9.reuse, 0x1, R12.reuse ;  /* 0x0000000109007810 */ /* 0x140fe20007ffe00c */
[----:B------:R-:W-:Y:S01]  /*0cb0*/  VIADD R8, R9, UR5 ;  /* 0x0000000509087c36 */ /* 0x000fe20008000000 */
[----:B-12-4-:R-:W-:Y:S01]  /*0cc0*/  SHF.R.S32.HI R3, RZ, 0x1f, R17 ;  /* 0x0000001fff037819 */ /* 0x016fe20000011411 */
[----:B------:R-:W0:Y:S01]  /*0cd0*/  LDCU.64 UR8, c[0x0][0x380] ;  /* 0x00007000ff0877ac */ /* 0x000e220008000a00 */
[----:B------:R-:W-:Y:S01]  /*0ce0*/  IADD3 R17, P2, P3, R17, R9, R12 ;  /* 0x0000000911117210 */ /* 0x000fe20007b5e00c */
[----:B------:R-:W-:Y:S01]  /*0cf0*/  BSSY.RECONVERGENT B2, `(.L_x_23) ;  /* 0x000001c000027945 */ /* 0x000fe20003800200 */
[----:B------:R-:W-:Y:S02]  /*0d00*/  SHF.L.U32 R8, R8, 0x2, RZ ;  /* 0x0000000208087819 */ /* 0x000fe400000006ff */
[----:B-----5:R-:W-:-:S04]  /*0d10*/  ISETP.GE.AND P1, PT, R0, UR10, PT ;  /* 0x0000000a00007c0c */ /* 0x020fc8000bf26270 */
[----:B------:R-:W-:Y:S02]  /*0d20*/  ISETP.LT.OR P1, PT, R0, RZ, P1 ;  /* 0x000000ff0000720c */ /* 0x000fe40000f21670 */
[----:B------:R-:W-:Y:S02]  /*0d30*/  IADD3.X R0, PT, PT, R3, RZ, R16, P2, P3 ;  /* 0x000000ff03007210 */ /* 0x000fe400017e6410 */
[----:B------:R-:W-:Y:S02]  /*0d40*/  PLOP3.LUT P1, PT, P0, P1, PT, 0xf8, 0x8f ;  /* 0x00000000008f781c */ /* 0x000fe40000723f70 */
[----:B0-----:R-:W-:-:S04]  /*0d50*/  LEA R6, P2, R17, UR8, 0x2 ;  /* 0x0000000811067c11 */ /* 0x001fc8000f8410ff */
[----:B------:R-:W-:-:S07]  /*0d60*/  LEA.HI.X R7, R17, UR9, R0, 0x2, P2 ;  /* 0x0000000911077c11 */ /* 0x000fce00090f1400 */
[----:B------:R-:W-:Y:S05]  /*0d70*/  @P1 BRA `(.L_x_24) ;  /* 0x00000000004c1947 */ /* 0x000fea0003800000 */
[----:B------:R-:W2:Y:S01]  /*0d80*/  LDG.E R3, desc[UR6][R6.64+0x4] ;  /* 0x0000040606037981 */ /* 0x000ea2000c1e1900 */
[----:B------:R-:W0:Y:S01]  /*0d90*/  LDC R0, c[0x3][R8+0x4] ;  /* 0x00c0010008007b82 */ /* 0x000e220000000800 */
[----:B---3--:R-:W-:Y:S01]  /*0da0*/  IMAD.MOV.U32 R15, RZ, RZ, 0x3b808081 ;  /* 0x3b808081ff0f7424 */ /* 0x008fe200078e00ff */
[----:B------:R-:W-:Y:S03]  /*0db0*/  BSSY.RECONVERGENT B3, `(.L_x_25) ;  /* 0x000000e000037945 */ /* 0x000fe60003800200 */
[----:B------:R-:W-:Y:S01]  /*0dc0*/  FFMA R14, R15, -R2, 1 ;  /* 0x3f8000000f0e7423 */ /* 0x000fe20000000802 */
        /* <DEDUP_REMOVED lines=12> */
.L_x_26:
[----:B------:R-:W-:Y:S05]  /*0e90*/  BSYNC.RECONVERGENT B3 ;  /* 0x0000000000037941 */ /* 0x000fea0003800200 */
.L_x_25:
[----:B------:R0:W-:Y:S02]  /*0ea0*/  STG.E desc[UR6][R4.64], R3 ;  /* 0x0000000304007986 */ /* 0x0001e4000c101906 */
.L_x_24:
[----:B------:R-:W-:Y:S05]  /*0eb0*/  BSYNC.RECONVERGENT B2 ;  /* 0x0000000000027941 */ /* 0x000fea0003800200 */
.L_x_23:
[----:B------:R-:W1:Y:S01]  /*0ec0*/  LDCU UR5, c[0x0][0x394] ;  /* 0x00007280ff0577ac */ /* 0x000e620008000800 */
[----:B------:R-:W-:Y:S01]  /*0ed0*/  IADD3 R0, PT, PT, R9, 0x2, R12 ;  /* 0x0000000209007810 */ /* 0x000fe20007ffe00c */
[----:B------:R-:W-:Y:S01]  /*0ee0*/  BSSY.RECONVERGENT B2, `(.L_x_18) ;  /* 0x0000019000027945 */ /* 0x000fe20003800200 */
[----:B------:R-:W-:Y:S02]  /*0ef0*/  ISETP.EQ.OR P0, PT, R18, 0x2, P0 ;  /* 0x000000021200780c */ /* 0x000fe40000702670 */
[----:B-1----:R-:W-:-:S04]  /*0f00*/  ISETP.GE.AND P1, PT, R0, UR5, PT ;  /* 0x0000000500007c0c */ /* 0x002fc8000bf26270 */
[----:B------:R-:W-:-:S04]  /*0f10*/  ISETP.LT.OR P1, PT, R0, RZ, P1 ;  /* 0x000000ff0000720c */ /* 0x000fc80000f21670 */
[----:B------:R-:W-:-:S13]  /*0f20*/  PLOP3.LUT P0, PT, P0, P1, PT, 0xf8, 0x8f ;  /* 0x00000000008f781c */ /* 0x000fda0000703f70 */
[----:B------:R-:W-:Y:S05]  /*0f30*/  @P0 BRA `(.L_x_27) ;  /* 0x00000000004c0947 */ /* 0x000fea0003800000 */
[----:B------:R-:W2:Y:S01]  /*0f40*/  LDG.E R6, desc[UR6][R6.64+0x8] ;  /* 0x0000080606067981 */ /* 0x000ea2000c1e1900 */
[----:B------:R-:W1:Y:S01]  /*0f50*/  LDC R8, c[0x3][R8+0x8] ;  /* 0x00c0020008087b82 */ /* 0x000e620000000800 */
[----:B0-----:R-:W-:Y:S01]  /*0f60*/  IMAD.MOV.U32 R3, RZ, RZ, 0x3b808081 ;  /* 0x3b808081ff037424 */ /* 0x001fe200078e00ff */
[----:B------:R-:W-:Y:S03]  /*0f70*/  BSSY.RECONVERGENT B3, `(.L_x_28) ;  /* 0x000000e000037945 */ /* 0x000fe60003800200 */
[----:B------:R-:W-:Y:S01]  /*0f80*/  FFMA R14, R3, -R2, 1 ;  /* 0x3f800000030e7423 */ /* 0x000fe20000000802 */
[----:B--2---:R-:W-:-:S05]  /*0f90*/  I2FP.F32.S32 R0, R6 ;  /* 0x0000000600007245 */ /* 0x004fca0000201400 */
[----:B-1----:R-:W-:Y:S01]  /*0fa0*/  FFMA R20, R8, R0, R13 ;  /* 0x0000000008147223 */ /* 0x002fe2000000000d */
[----:B------:R-:W-:-:S03]  /*0fb0*/  FFMA R0, R14, R3, 0.0039215688593685626984 ;  /* 0x3b8080810e007423 */ /* 0x000fc60000000003 */
[----:B------:R-:W0:Y:S01]  /*0fc0*/  FCHK P0, R20, 255 ;  /* 0x437f000014007902 */ /* 0x000e220000000000 */
[----:B------:R-:W-:Y:S01]  /*0fd0*/  FFMA R3, R0, R20, RZ ;  /* 0x0000001400037223 */ /* 0x000fe200000000ff */
[----:B------:R-:W-:-:S03]  /*0fe0*/  IMAD.MOV.U32 R13, RZ, RZ, R20 ;  /* 0x000000ffff0d7224 */ /* 0x000fc600078e0014 */
[----:B------:R-:W-:-:S04]  /*0ff0*/  FFMA R14, R3, -255, R20 ;  /* 0xc37f0000030e7823 */ /* 0x000fc80000000014 */
[----:B------:R-:W-:Y:S01]  /*1000*/  FFMA R3, R0, R14, R3 ;  /* 0x0000000e00037223 */ /* 0x000fe20000000003 */
[----:B0-----:R-:W-:Y:S06]  /*1010*/  @!P0 BRA `(.L_x_29) ;  /* 0x00000000000c8947 */ /* 0x001fec0003800000 */
[----:B------:R-:W-:Y:S02]  /*1020*/  MOV R3, R20 ;  /* 0x0000001400037202 */ /* 0x000fe40000000f00 */
[----:B------:R-:W-:-:S07]  /*1030*/  MOV R21, 0x1050 ;  /* 0x0000105000157802 */ /* 0x000fce0000000f00 */
[----:B---3--:R-:W-:Y:S05]  /*1040*/  CALL.REL.NOINC `($__internal_0_$__cuda_sm3x_div_rn_noftz_f32_slowpath) ;  /* 0x0000000000147944 */ /* 0x008fea0003c00000 */
.L_x_29:
[----:B------:R-:W-:Y:S05]  /*1050*/  BSYNC.RECONVERGENT B3 ;  /* 0x0000000000037941 */ /* 0x000fea0003800200 */
.L_x_28:
[----:B------:R1:W-:Y:S02]  /*1060*/  STG.E desc[UR6][R4.64], R3 ;  /* 0x0000000304007986 */ /* 0x0003e4000c101906 */
.L_x_27:
[----:B------:R-:W-:Y:S05]  /*1070*/  BSYNC.RECONVERGENT B2 ;  /* 0x0000000000027941 */ /* 0x000fea0003800200 */
.L_x_18:
[----:B------:R-:W-:Y:S05]  /*1080*/  BRA.U UP1, `(.L_x_30) ;  /* 0xfffffff101447547 */ /* 0x000fea000b83ffff */
[----:B------:R-:W-:Y:S05]  /*1090*/  EXIT ;  /* 0x000000000000794d */ /* 0x000fea0003800000 */
        .weak           $__internal_0_$__cuda_sm3x_div_rn_noftz_f32_slowpath
        .type           $__internal_0_$__cuda_sm3x_div_rn_noftz_f32_slowpath,@function
        .size           $__internal_0_$__cuda_sm3x_div_rn_noftz_f32_slowpath,(.L_x_43 - $__internal_0_$__cuda_sm3x_div_rn_noftz_f32_slowpath)
$__internal_0_$__cuda_sm3x_div_rn_noftz_f32_slowpath:
[----:B------:R-:W-:Y:S01]  /*10a0*/  SHF.R.U32.HI R14, RZ, 0x17, R2 ;  /* 0x00000017ff0e7819 */ /* 0x000fe20000011602 */
[----:B------:R-:W-:Y:S01]  /*10b0*/  BSSY.RECONVERGENT B0, `(.L_x_31) ;  /* 0x0000064000007945 */ /* 0x000fe20003800200 */
[----:B------:R-:W-:Y:S01]  /*10c0*/  SHF.R.U32.HI R22, RZ, 0x17, R3 ;  /* 0x00000017ff167819 */ /* 0x000fe20000011603 */
[----:B------:R-:W-:Y:S01]  /*10d0*/  IMAD.MOV.U32 R23, RZ, RZ, 0x437f0000 ;  /* 0x437f0000ff177424 */ /* 0x000fe200078e00ff */
[----:B------:R-:W-:Y:S02]  /*10e0*/  LOP3.LUT R14, R14, 0xff, RZ, 0xc0, !PT ;  /* 0x000000ff0e0e7812 */ /* 0x000fe400078ec0ff */
[----:B------:R-:W-:-:S03]  /*10f0*/  LOP3.LUT R22, R22, 0xff, RZ, 0xc0, !PT ;  /* 0x000000ff16167812 */ /* 0x000fc600078ec0ff */
[----:B------:R-:W-:Y:S02]  /*1100*/  VIADD R24, R14, 0xffffffff ;  /* 0xffffffff0e187836 */ /* 0x000fe40000000000 */
[----:B------:R-:W-:-:S03]  /*1110*/  VIADD R25, R22, 0xffffffff ;  /* 0xffffffff16197836 */ /* 0x000fc60000000000 */
[----:B------:R-:W-:-:S04]  /*1120*/  ISETP.GT.U32.AND P1, PT, R24, 0xfd, PT ;  /* 0x000000fd1800780c */ /* 0x000fc80003f24070 */
[----:B------:R-:W-:-:S13]  /*1130*/  ISETP.GT.U32.OR P1, PT, R25, 0xfd, P1 ;  /* 0x000000fd1900780c */ /* 0x000fda0000f24470 */
[----:B------:R-:W-:Y:S01]  /*1140*/  @!P1 IMAD.MOV.U32 R15, RZ, RZ, RZ ;  /* 0x000000ffff0f9224 */ /* 0x000fe200078e00ff */
[----:B------:R-:W-:Y:S06]  /*1150*/  @!P1 BRA `(.L_x_32) ;  /* 0x0000000000609947 */ /* 0x000fec0003800000 */
[----:B------:R-:W-:Y:S01]  /*1160*/  IMAD.MOV.U32 R0, RZ, RZ, 0x437f0000 ;  /* 0x437f0000ff007424 */ /* 0x000fe200078e00ff */
[----:B------:R-:W-:-:S04]  /*1170*/  FSETP.GTU.FTZ.AND P1, PT, |R3|, +INF , PT ;  /* 0x7f8000000300780b */ /* 0x000fc80003f3c200 */
[----:B------:R-:W-:-:S04]  /*1180*/  FSETP.GTU.FTZ.AND P2, PT, |R0|, +INF , PT ;  /* 0x7f8000000000780b */ /* 0x000fc80003f5c200 */
[----:B------:R-:W-:-:S13]  /*1190*/  PLOP3.LUT P1, PT, P1, P2, PT, 0xf8, 0x8f ;  /* 0x00000000008f781c */ /* 0x000fda0000f25f70 */
[----:B------:R-:W-:Y:S05]  /*11a0*/  @P1 BRA `(.L_x_33) ;  /* 0x00000004004c1947 */ /* 0x000fea0003800000 */
[----:B------:R-:W-:-:S13]  /*11b0*/  LOP3.LUT P1, RZ, R23, 0x7fffffff, R3, 0xc8, !PT ;  /* 0x7fffffff17ff7812 */ /* 0x000fda000782c803 */
[----:B------:R-:W-:Y:S05]  /*11c0*/  @!P1 BRA `(.L_x_34) ;  /* 0x00000004003c9947 */ /* 0x000fea0003800000 */
[C---:B------:R-:W-:Y:S02]  /*11d0*/  FSETP.NEU.FTZ.AND P3, PT, |R3|.reuse, +INF , PT ;  /* 0x7f8000000300780b */ /* 0x040fe40003f7d200 */
[----:B------:R-:W-:Y:S02]  /*11e0*/  FSETP.NEU.FTZ.AND P2, PT, |R0|, +INF , PT ;  /* 0x7f8000000000780b */ /* 0x000fe40003f5d200 */
[----:B------:R-:W-:-:S11]  /*11f0*/  FSETP.NEU.FTZ.AND P1, PT, |R3|, +INF , PT ;  /* 0x7f8000000300780b */ /* 0x000fd60003f3d200 */
[----:B------:R-:W-:Y:S05]  /*1200*/  @!P2 BRA !P3, `(.L_x_34) ;  /* 0x00000004002ca947 */ /* 0x000fea0005800000 */
[----:B------:R-:W-:-:S04]  /*1210*/  LOP3.LUT P3, RZ, R3, 0x7fffffff, RZ, 0xc0, !PT ;  /* 0x7fffffff03ff7812 */ /* 0x000fc8000786c0ff */
[----:B------:R-:W-:-:S13]  /*1220*/  PLOP3.LUT P2, PT, P2, P3, PT, 0x2f, 0xf2 ;  /* 0x0000000000f2781c */ /* 0x000fda0001746577 */
[----:B------:R-:W-:Y:S05]  /*1230*/  @P2 BRA `(.L_x_35) ;  /* 0x0000000400182947 */ /* 0x000fea0003800000 */
[----:B------:R-:W-:-:S04]  /*1240*/  LOP3.LUT P2, RZ, R23, 0x7fffffff, RZ, 0xc0, !PT ;  /* 0x7fffffff17ff7812 */ /* 0x000fc8000784c0ff */
[----:B------:R-:W-:-:S13]  /*1250*/  PLOP3.LUT P1, PT, P1, P2, PT, 0x2f, 0xf2 ;  /* 0x0000000000f2781c */ /* 0x000fda0000f24577 */
[----:B------:R-:W-:Y:S05]  /*1260*/  @P1 BRA `(.L_x_36) ;  /* 0x0000000400001947 */ /* 0x000fea0003800000 */
[----:B------:R-:W-:Y:S02]  /*1270*/  ISETP.GE.AND P1, PT, R25, RZ, PT ;  /* 0x000000ff1900720c */ /* 0x000fe40003f26270 */
[----:B------:R-:W-:-:S11]  /*1280*/  ISETP.GE.AND P2, PT, R24, RZ, PT ;  /* 0x000000ff1800720c */ /* 0x000fd60003f46270 */
[----:B------:R-:W-:Y:S01]  /*1290*/  @P1 MOV R15, RZ ;  /* 0x000000ff000f1202 */ /* 0x000fe20000000f00 */
[----:B------:R-:W-:Y:S02]  /*12a0*/  @!P1 IMAD.MOV.U32 R15, RZ, RZ, -0x40 ;  /* 0xffffffc0ff0f9424 */ /* 0x000fe400078e00ff */
[----:B------:R-:W-:Y:S01]  /*12b0*/  @!P1 FFMA R3, R3, 1.84467440737095516160e+19, RZ ;  /* 0x5f80000003039823 */ /* 0x000fe200000000ff */
[----:B------:R-:W-:Y:S01]  /*12c0*/  @!P2 FFMA R23, R0, 1.84467440737095516160e+19, RZ ;  /* 0x5f8000000017a823 */ /* 0x000fe200000000ff */
[----:B------:R-:W-:-:S07]  /*12d0*/  @!P2 VIADD R15, R15, 0x40 ;  /* 0x000000400f0fa836 */ /* 0x000fce0000000000 */
.L_x_32:
[----:B------:R-:W-:Y:S01]  /*12e0*/  LEA R0, R14, 0xc0800000, 0x17 ;  /* 0xc08000000e007811 */ /* 0x000fe200078eb8ff */
[----:B------:R-:W-:Y:S01]  /*12f0*/  VIADD R22, R22, 0xffffff81 ;  /* 0xffffff8116167836 */ /* 0x000fe20000000000 */
[----:B------:R-:W-:Y:S03]  /*1300*/  BSSY.RECONVERGENT B1, `(.L_x_37) ;  /* 0x0000035000017945 */ /* 0x000fe60003800200 */
[----:B------:R-:W-:Y:S02]  /*1310*/  IMAD.IADD R25, R23, 0x1, -R0 ;  /* 0x0000000117197824 */ /* 0x000fe400078e0a00 */
[C---:B------:R-:W-:Y:S01]  /*1320*/  IMAD R0, R22.reuse, -0x800000, R3 ;  /* 0xff80000016007824 */ /* 0x040fe200078e0203 */
[----:B------:R-:W-:Y:S01]  /*1330*/  IADD3 R22, PT, PT, R22, 0x7f, -R14 ;  /* 0x0000007f16167810 */ /* 0x000fe20007ffe80e */
[----:B------:R-:W0:Y:S01]  /*1340*/  MUFU.RCP R24, R25 ;  /* 0x0000001900187308 */ /* 0x000e220000001000 */
[----:B------:R-:W-:-:S03]  /*1350*/  FADD.FTZ R23, -R25, -RZ ;  /* 0x800000ff19177221 */ /* 0x000fc60000010100 */
[----:B------:R-:W-:Y:S02]  /*1360*/  IMAD.IADD R15, R22, 0x1, R15 ;  /* 0x00000001160f7824 */ /* 0x000fe400078e020f */
[----:B0-----:R-:W-:-:S04]  /*1370*/  FFMA R27, R24, R23, 1 ;  /* 0x3f800000181b7423 */ /* 0x001fc80000000017 */
[----:B------:R-:W-:-:S04]  /*1380*/  FFMA R24, R24, R27, R24 ;  /* 0x0000001b18187223 */ /* 0x000fc80000000018 */
[----:B------:R-:W-:-:S04]  /*1390*/  FFMA R3, R0, R24, RZ ;  /* 0x0000001800037223 */ /* 0x000fc800000000ff */
[----:B------:R-:W-:-:S04]  /*13a0*/  FFMA R26, R23, R3, R0 ;  /* 0x00000003171a7223 */ /* 0x000fc80000000000 */
[----:B------:R-:W-:-:S04]  /*13b0*/  FFMA R3, R24, R26, R3 ;  /* 0x0000001a18037223 */ /* 0x000fc80000000003 */
[----:B------:R-:W-:-:S04]  /*13c0*/  FFMA R26, R23, R3, R0 ;  /* 0x00000003171a7223 */ /* 0x000fc80000000000 */
[----:B------:R-:W-:-:S05]  /*13d0*/  FFMA R0, R24, R26, R3 ;  /* 0x0000001a18007223 */ /* 0x000fca0000000003 */
[----:B------:R-:W-:-:S04]  /*13e0*/  SHF.R.U32.HI R14, RZ, 0x17, R0 ;  /* 0x00000017ff0e7819 */ /* 0x000fc80000011600 */
[----:B------:R-:W-:-:S04]  /*13f0*/  LOP3.LUT R14, R14, 0xff, RZ, 0xc0, !PT ;  /* 0x000000ff0e0e7812 */ /* 0x000fc800078ec0ff */
[----:B------:R-:W-:-:S05]  /*1400*/  IADD3 R14, PT, PT, R14, R15, RZ ;  /* 0x0000000f0e0e7210 */ /* 0x000fca0007ffe0ff */
[----:B------:R-:W-:-:S05]  /*1410*/  VIADD R22, R14, 0xffffffff ;  /* 0xffffffff0e167836 */ /* 0x000fca0000000000 */
[----:B------:R-:W-:-:S13]  /*1420*/  ISETP.GE.U32.AND P1, PT, R22, 0xfe, PT ;  /* 0x000000fe1600780c */ /* 0x000fda0003f26070 */
[----:B------:R-:W-:Y:S05]  /*1430*/  @!P1 BRA `(.L_x_38) ;  /* 0x0000000000809947 */ /* 0x000fea0003800000 */
[----:B------:R-:W-:-:S13]  /*1440*/  ISETP.GT.AND P1, PT, R14, 0xfe, PT ;  /* 0x000000fe0e00780c */ /* 0x000fda0003f24270 */
[----:B------:R-:W-:Y:S05]  /*1450*/  @P1 BRA `(.L_x_39) ;  /* 0x00000000006c1947 */ /* 0x000fea0003800000 */
[----:B------:R-:W-:-:S13]  /*1460*/  ISETP.GE.AND P1, PT, R14, 0x1, PT ;  /* 0x000000010e00780c */ /* 0x000fda0003f26270 */
[----:B------:R-:W-:Y:S05]  /*1470*/  @P1 BRA `(.L_x_40) ;  /* 0x0000000000741947 */ /* 0x000fea0003800000 */
[----:B------:R-:W-:Y:S02]  /*1480*/  ISETP.GE.AND P1, PT, R14, -0x18, PT ;  /* 0xffffffe80e00780c */ /* 0x000fe40003f26270 */
[----:B------:R-:W-:-:S11]  /*1490*/  LOP3.LUT R0, R0, 0x80000000, RZ, 0xc0, !PT ;  /* 0x8000000000007812 */ /* 0x000fd600078ec0ff */
[----:B------:R-:W-:Y:S05]  /*14a0*/  @!P1 BRA `(.L_x_40) ;  /* 0x0000000000689947 */ /* 0x000fea0003800000 */
[CCC-:B------:R-:W-:Y:S01]  /*14b0*/  FFMA.RZ R22, R24.reuse, R26.reuse, R3.reuse ;  /* 0x0000001a18167223 */ /* 0x1c0fe2000000c003 */
[CCC-:B------:R-:W-:Y:S01]  /*14c0*/  FFMA.RP R15, R24.reuse, R26.reuse, R3.reuse ;  /* 0x0000001a180f7223 */ /* 0x1c0fe20000008003 */
[----:B------:R-:W-:Y:S01]  /*14d0*/  FFMA.RM R24, R24, R26, R3 ;  /* 0x0000001a18187223 */ /* 0x000fe20000004003 */
[C---:B------:R-:W-:Y:S01]  /*14e0*/  VIADD R3, R14.reuse, 0x20 ;  /* 0x000000200e037836 */ /* 0x040fe20000000000 */
[----:B------:R-:W-:Y:S02]  /*14f0*/  ISETP.NE.AND P3, PT, R14, RZ, PT ;  /* 0x000000ff0e00720c */ /* 0x000fe40003f65270 */
[----:B------:R-:W-:Y:S02]  /*1500*/  LOP3.LUT R22, R22, 0x7fffff, RZ, 0xc0, !PT ;  /* 0x007fffff16167812 */ /* 0x000fe400078ec0ff */
[----:B------:R-:W-:Y:S01]  /*1510*/  ISETP.NE.AND P2, PT, R14, RZ, PT ;  /* 0x000000ff0e00720c */ /* 0x000fe20003f45270 */
[----:B------:R-:W-:Y:S01]  /*1520*/  IMAD.MOV R14, RZ, RZ, -R14 ;  /* 0x000000ffff0e7224 */ /* 0x000fe200078e0a0e */
[----:B------:R-:W-:-:S02]  /*1530*/  LOP3.LUT R22, R22, 0x800000, RZ, 0xfc, !PT ;  /* 0x0080000016167812 */ /* 0x000fc400078efcff */
[----:B------:R-:W-:Y:S02]  /*1540*/  FSETP.NEU.FTZ.AND P1, PT, R15, R24, PT ;  /* 0x000000180f00720b */ /* 0x000fe40003f3d000 */
[----:B------:R-:W-:Y:S02]  /*1550*/  SHF.L.U32 R3, R22, R3, RZ ;  /* 0x0000000316037219 */ /* 0x000fe400000006ff */
[----:B------:R-:W-:Y:S02]  /*1560*/  SEL R15, R14, RZ, P3 ;  /* 0x000000ff0e0f7207 */ /* 0x000fe40001800000 */
[----:B------:R-:W-:Y:S02]  /*1570*/  ISETP.NE.AND P2, PT, R3, RZ, P2 ;  /* 0x000000ff0300720c */ /* 0x000fe40001745270 */
[----:B------:R-:W-:Y:S02]  /*1580*/  SHF.R.U32.HI R15, RZ, R15, R22 ;  /* 0x0000000fff0f7219 */ /* 0x000fe40000011616 */
[----:B------:R-:W-:-:S02]  /*1590*/  PLOP3.LUT P1, PT, P1, P2, PT, 0xf8, 0x8f ;  /* 0x00000000008f781c */ /* 0x000fc40000f25f70 */
[----:B------:R-:W-:Y:S02]  /*15a0*/  SHF.R.U32.HI R14, RZ, 0x1, R15 ;  /* 0x00000001ff0e7819 */ /* 0x000fe4000001160f */
[----:B------:R-:W-:-:S04]  /*15b0*/  SEL R3, RZ, 0x1, !P1 ;  /* 0x00000001ff037807 */ /* 0x000fc80004800000 */
[----:B------:R-:W-:-:S04]  /*15c0*/  LOP3.LUT R22, R3, 0x1, R14, 0xf8, !PT ;  /* 0x0000000103167812 */ /* 0x000fc800078ef80e */
[----:B------:R-:W-:-:S05]  /*15d0*/  LOP3.LUT R15, R22, R15, RZ, 0xc0, !PT ;  /* 0x0000000f160f7212 */ /* 0x000fca00078ec0ff */
[----:B------:R-:W-:-:S05]  /*15e0*/  IMAD.IADD R15, R14, 0x1, R15 ;  /* 0x000000010e0f7824 */ /* 0x000fca00078e020f */
[----:B------:R-:W-:Y:S01]  /*15f0*/  LOP3.LUT R0, R15, R0, RZ, 0xfc, !PT ;  /* 0x000000000f007212 */ /* 0x000fe200078efcff */
[----:B------:R-:W-:Y:S06]  /*1600*/  BRA `(.L_x_40) ;  /* 0x0000000000107947 */ /* 0x000fec0003800000 */
.L_x_39:
[----:B------:R-:W-:-:S04]  /*1610*/  LOP3.LUT R0, R0, 0x80000000, RZ, 0xc0, !PT ;  /* 0x8000000000007812 */ /* 0x000fc800078ec0ff */
[----:B------:R-:W-:Y:S01]  /*1620*/  LOP3.LUT R0, R0, 0x7f800000, RZ, 0xfc, !PT ;  /* 0x7f80000000007812 */ /* 0x000fe200078efcff */
[----:B------:R-:W-:Y:S06]  /*1630*/  BRA `(.L_x_40) ;  /* 0x0000000000047947 */ /* 0x000fec0003800000 */
.L_x_38:
[----:B------:R-:W-:-:S07]  /*1640*/  LEA R0, R15, R0, 0x17 ;  /* 0x000000000f007211 */ /* 0x000fce00078eb8ff */
.L_x_40:
[----:B------:R-:W-:Y:S05]  /*1650*/  BSYNC.RECONVERGENT B1 ;  /* 0x0000000000017941 */ /* 0x000fea0003800200 */
.L_x_37:
[----:B------:R-:W-:Y:S05]  /*1660*/  BRA `(.L_x_41) ;  /* 0x0000000000207947 */ /* 0x000fea0003800000 */
.L_x_36:
[----:B------:R-:W-:-:S04]  /*1670*/  LOP3.LUT R0, R23, 0x80000000, R3, 0x48, !PT ;  /* 0x8000000017007812 */ /* 0x000fc800078e4803 */
[----:B------:R-:W-:Y:S01]  /*1680*/  LOP3.LUT R0, R0, 0x7f800000, RZ, 0xfc, !PT ;  /* 0x7f80000000007812 */ /* 0x000fe200078efcff */
[----:B------:R-:W-:Y:S06]  /*1690*/  BRA `(.L_x_41) ;  /* 0x0000000000147947 */ /* 0x000fec0003800000 */
.L_x_35:
[----:B------:R-:W-:Y:S01]  /*16a0*/  LOP3.LUT R0, R23, 0x80000000, R3, 0x48, !PT ;  /* 0x8000000017007812 */ /* 0x000fe200078e4803 */
[----:B------:R-:W-:Y:S06]  /*16b0*/  BRA `(.L_x_41) ;  /* 0x00000000000c7947 */ /* 0x000fec0003800000 */
.L_x_34:
[----:B------:R-:W0:Y:S01]  /*16c0*/  MUFU.RSQ R0, -QNAN ;  /* 0xffc0000000007908 */ /* 0x000e220000001400 */
[----:B------:R-:W-:Y:S05]  /*16d0*/  BRA `(.L_x_41) ;  /* 0x0000000000047947 */ /* 0x000fea0003800000 */
.L_x_33:
[----:B------:R-:W-:-:S07]  /*16e0*/  FADD.FTZ R0, R3, R0 ;  /* 0x0000000003007221 */ /* 0x000fce0000010000 */
.L_x_41:
[----:B------:R-:W-:Y:S05]  /*16f0*/  BSYNC.RECONVERGENT B0 ;  /* 0x0000000000007941 */ /* 0x000fea0003800200 */
.L_x_31:
[----:B------:R-:W-:Y:S02]  /*1700*/  IMAD.MOV.U32 R14, RZ, RZ, R21 ;  /* 0x000000ffff0e7224 */ /* 0x000fe400078e0015 */
[----:B------:R-:W-:Y:S02]  /*1710*/  IMAD.MOV.U32 R15, RZ, RZ, 0x0 ;  /* 0x00000000ff0f7424 */ /* 0x000fe400078e00ff */
[----:B0-----:R-:W-:Y:S02]  /*1720*/  IMAD.MOV.U32 R3, RZ, RZ, R0 ;  /* 0x000000ffff037224 */ /* 0x001fe400078e0000 */
[----:B------:R-:W-:Y:S05]  /*1730*/  RET.REL.NODEC R14 `(_Z11convolutionPiPfiiii) ;  /* 0xffffffe80e307950 */ /* 0x000fea0003c3ffff */
.L_x_42:
[----:B------:R-:W-:-:S00]  /*1740*/  BRA `(.L_x_42) ;  /* 0xfffffffc00fc7947 */ /* 0x000fc0000383ffff */
[----:B------:R-:W-:-:S00]  /*1750*/  NOP ;  /* 0x0000000000007918 */ /* 0x000fc00000000000 */
        /* <DEDUP_REMOVED lines=10> */
.L_x_43:


//--------------------- .nv.shared.reserved.0     --------------------------
	.section	.nv.shared.reserved.0,"aw",@nobits
	.weak		__nv_reservedSMEM_offset_0_alias
	.size		__nv_reservedSMEM_offset_0_alias, 0, 64
	.other		__nv_reservedSMEM_offset_0_alias,@"STO_CUDA_RESERVED_SHARED STV_DEFAULT"
__nv_reservedSMEM_offset_0_alias:
	.zero		0
	.zero		64


//--------------------- .nv.constant0._Z11convolutionPiPfiiii --------------------------
	.section	.nv.constant0._Z11convolutionPiPfiiii,"a",@progbits
	.sectionflags	@""
	.align	4
.nv.constant0._Z11convolutionPiPfiiii:
	.zero		928


//--------------------- SYMBOLS --------------------------

	.type		.nv.reservedSmem.offset0,@object
	.size		.nv.reservedSmem.offset0,0x4
